	.headerflags	@"EF_CUDA_TEXMODE_UNIFIED EF_CUDA_64BIT_ADDRESS EF_CUDA_ACCELERATORS EF_CUDA_SM90 EF_CUDA_VIRTUAL_SM(EF_CUDA_SM90)"
	.elftype	@"ET_EXEC"


//--------------------- .nv.info                  --------------------------
	.section	.nv.info,"",@"SHT_CUDA_INFO"
	.align	4


	//----- nvinfo : EIATTR_REGCOUNT
	.align		4
        /*0000*/ 	.byte	0x04, 0x2f
        /*0002*/ 	.short	(.L_3 - .L_2)
	.align		4
.L_2:
        /*0004*/ 	.word	index@(triton_poi_fused__native_batch_norm_legit_no_training_relu_26)
        /*0008*/ 	.word	0x00000012


	//----- nvinfo : EIATTR_MIN_STACK_SIZE
	.align		4
.L_3:
        /*000c*/ 	.byte	0x04, 0x12
        /*000e*/ 	.short	(.L_5 - .L_4)
	.align		4
.L_4:
        /*0010*/ 	.word	index@(triton_poi_fused__native_batch_norm_legit_no_training_relu_26)
        /*0014*/ 	.word	0x00000000


	//----- nvinfo : EIATTR_FRAME_SIZE
	.align		4
.L_5:
        /*0018*/ 	.byte	0x04, 0x11
        /*001a*/ 	.short	(.L_7 - .L_6)
	.align		4
.L_6:
        /*001c*/ 	.word	index@(triton_poi_fused__native_batch_norm_legit_no_training_relu_26)
        /*0020*/ 	.word	0x00000000


	//----- nvinfo : EIATTR_MIN_STACK_SIZE
	.align		4
.L_7:
        /*0024*/ 	.byte	0x04, 0x12
        /*0026*/ 	.short	(.L_9 - .L_8)
	.align		4
.L_8:
        /*0028*/ 	.word	index@(triton_poi_fused__native_batch_norm_legit_no_training_relu_26)
        /*002c*/ 	.word	0x00000000
.L_9:


//--------------------- .nv.info.triton_poi_fused__native_batch_norm_legit_no_training_relu_26 --------------------------
	.section	.nv.info.triton_poi_fused__native_batch_norm_legit_no_training_relu_26,"",@"SHT_CUDA_INFO"
	.sectionflags	@""
	.align	4


	//----- nvinfo : EIATTR_CUDA_API_VERSION
	.align		4
        /*0000*/ 	.byte	0x04, 0x37
        /*0002*/ 	.short	(.L_11 - .L_10)
.L_10:
        /*0004*/ 	.word	0x0000007c


	//----- nvinfo : EIATTR_KPARAM_INFO
	.align		4
.L_11:
        /*0008*/ 	.byte	0x04, 0x17
        /*000a*/ 	.short	(.L_13 - .L_12)
.L_12:
        /*000c*/ 	.word	0x00000000
        /*0010*/ 	.short	0x0006
        /*0012*/ 	.short	0x0030
        /*0014*/ 	.byte	0x00, 0xf0, 0x11, 0x00


	//----- nvinfo : EIATTR_KPARAM_INFO
	.align		4
.L_13:
        /*0018*/ 	.byte	0x04, 0x17
        /*001a*/ 	.short	(.L_15 - .L_14)
.L_14:
        /*001c*/ 	.word	0x00000000
        /*0020*/ 	.short	0x0005
        /*0022*/ 	.short	0x0028
        /*0024*/ 	.byte	0x00, 0xf4, 0x21, 0x00


	//----- nvinfo : EIATTR_KPARAM_INFO
	.align		4
.L_15:
        /*0028*/ 	.byte	0x04, 0x17
        /*002a*/ 	.short	(.L_17 - .L_16)
.L_16:
        /*002c*/ 	.word	0x00000000
        /*0030*/ 	.short	0x0004
        /*0032*/ 	.short	0x0020
        /*0034*/ 	.byte	0x00, 0xf4, 0x21, 0x00


	//----- nvinfo : EIATTR_KPARAM_INFO
	.align		4
.L_17:
        /*0038*/ 	.byte	0x04, 0x17
        /*003a*/ 	.short	(.L_19 - .L_18)
.L_18:
        /*003c*/ 	.word	0x00000000
        /*0040*/ 	.short	0x0003
        /*0042*/ 	.short	0x0018
        /*0044*/ 	.byte	0x00, 0xf4, 0x21, 0x00


	//----- nvinfo : EIATTR_KPARAM_INFO
	.align		4
.L_19:
        /*0048*/ 	.byte	0x04, 0x17
        /*004a*/ 	.short	(.L_21 - .L_20)
.L_20:
        /*004c*/ 	.word	0x00000000
        /*0050*/ 	.short	0x0002
        /*0052*/ 	.short	0x0010
        /*0054*/ 	.byte	0x00, 0xf4, 0x21, 0x00


	//----- nvinfo : EIATTR_KPARAM_INFO
	.align		4
.L_21:
        /*0058*/ 	.byte	0x04, 0x17
        /*005a*/ 	.short	(.L_23 - .L_22)
.L_22:
        /*005c*/ 	.word	0x00000000
        /*0060*/ 	.short	0x0001
        /*0062*/ 	.short	0x0008
        /*0064*/ 	.byte	0x00, 0xf4, 0x21, 0x00


	//----- nvinfo : EIATTR_KPARAM_INFO
	.align		4
.L_23:
        /*0068*/ 	.byte	0x04, 0x17
        /*006a*/ 	.short	(.L_25 - .L_24)
.L_24:
        /*006c*/ 	.word	0x00000000
        /*0070*/ 	.short	0x0000
        /*0072*/ 	.short	0x0000
        /*0074*/ 	.byte	0x00, 0xf4, 0x21, 0x00


	//----- nvinfo : EIATTR_SPARSE_MMA_MASK
	.align		4
.L_25:
        /*0078*/ 	.byte	0x03, 0x50
        /*007a*/ 	.short	0x0000


	//----- nvinfo : EIATTR_MAXREG_COUNT
	.align		4
        /*007c*/ 	.byte	0x03, 0x1b
        /*007e*/ 	.short	0x00ff


	//----- nvinfo : EIATTR_EXIT_INSTR_OFFSETS
	.align		4
        /*0080*/ 	.byte	0x04, 0x1c
        /*0082*/ 	.short	(.L_27 - .L_26)


	//   ....[0]....
.L_26:
        /*0084*/ 	.word	0x00000300


	//   ....[1]....
        /*0088*/ 	.word	0x00000320


	//----- nvinfo : EIATTR_REQNTID
	.align		4
.L_27:
        /*008c*/ 	.byte	0x04, 0x10
        /*008e*/ 	.short	(.L_29 - .L_28)
.L_28:
        /*0090*/ 	.word	0x00000080
        /*0094*/ 	.word	0x00000001
        /*0098*/ 	.word	0x00000001


	//----- nvinfo : EIATTR_CBANK_PARAM_SIZE
	.align		4
.L_29:
        /*009c*/ 	.byte	0x03, 0x19
        /*009e*/ 	.short	0x0034


	//----- nvinfo : EIATTR_PARAM_CBANK
	.align		4
        /*00a0*/ 	.byte	0x04, 0x0a
        /*00a2*/ 	.short	(.L_31 - .L_30)
	.align		4
.L_30:
        /*00a4*/ 	.word	index@(.nv.constant0.triton_poi_fused__native_batch_norm_legit_no_training_relu_26)
        /*00a8*/ 	.short	0x0210
        /*00aa*/ 	.short	0x0034


	//----- nvinfo : EIATTR_SW_WAR
	.align		4
.L_31:
        /*00ac*/ 	.byte	0x04, 0x36
        /*00ae*/ 	.short	(.L_33 - .L_32)
.L_32:
        /*00b0*/ 	.word	0x00000008
.L_33:


//--------------------- .nv.callgraph             --------------------------
	.section	.nv.callgraph,"",@"SHT_CUDA_CALLGRAPH"
	.align	4
	.sectionentsize	8
	.align		4
        /*0000*/ 	.word	0x00000000
	.align		4
        /*0004*/ 	.word	0xffffffff
	.align		4
        /*0008*/ 	.word	0x00000000
	.align		4
        /*000c*/ 	.word	0xfffffffe
	.align		4
        /*0010*/ 	.word	0x00000000
	.align		4
        /*0014*/ 	.word	0xfffffffd
	.align		4
        /*0018*/ 	.word	0x00000000
	.align		4
        /*001c*/ 	.word	0xfffffffc


//--------------------- .nv.constant4             --------------------------
	.section	.nv.constant4,"a",@progbits
	.align	8
	.align		8
.nv.constant4:
        /*0000*/ 	.dword	_$_str
	.align		8
        /*0008*/ 	.dword	_$_str_$_2


//--------------------- .text.triton_poi_fused__native_batch_norm_legit_no_training_relu_26 --------------------------
	.section	.text.triton_poi_fused__native_batch_norm_legit_no_training_relu_26,"ax",@progbits
	.align	128
        .global         triton_poi_fused__native_batch_norm_legit_no_training_relu_26
        .type           triton_poi_fused__native_batch_norm_legit_no_training_relu_26,@function
        .size           triton_poi_fused__native_batch_norm_legit_no_training_relu_26,(.L_x_1 - triton_poi_fused__native_batch_norm_legit_no_training_relu_26)
        .other          triton_poi_fused__native_batch_norm_legit_no_training_relu_26,@"STO_CUDA_ENTRY STV_DEFAULT"
triton_poi_fused__native_batch_norm_legit_no_training_relu_26:
.text.triton_poi_fused__native_batch_norm_legit_no_training_relu_26:
[----:B------:R-:W0:Y:S01]  /*0000*/  LDC R1, c[0x0][0x28] ;  /* 0x00000a00ff017b82 */ /* 0x000e220000000800 */
[----:B------:R-:W1:Y:S07]  /*0010*/  S2R R0, SR_TID.X ;  /* 0x0000000000007919 */ /* 0x000e6e0000002100 */
[----:B------:R-:W2:Y:S01]  /*0020*/  LDC.64 R8, c[0x0][0x220] ;  /* 0x00008800ff087b82 */ /* 0x000ea20000000a00 */
[----:B------:R-:W-:Y:S01]  /*0030*/  HFMA2.MMA R14, -RZ, RZ, 0, 0 ;  /* 0x00000000ff0e7435 */ /* 0x000fe200000001ff */
[----:B------:R-:W-:Y:S01]  /*0040*/  ULDC.64 UR4, c[0x0][0x208] ;  /* 0x0000820000047ab9 */ /* 0x000fe20000000a00 */
[----:B------:R-:W3:Y:S05]  /*0050*/  S2R R3, SR_CTAID.X ;  /* 0x0000000000037919 */ /* 0x000eea0000002500 */
[----:B------:R-:W4:Y:S08]  /*0060*/  LDC.64 R4, c[0x0][0x210] ;  /* 0x00008400ff047b82 */ /* 0x000f300000000a00 */
[----:B------:R-:W5:Y:S08]  /*0070*/  LDC.64 R6, c[0x0][0x218] ;  /* 0x00008600ff067b82 */ /* 0x000f700000000a00 */
[----:B------:R-:W5:Y:S01]  /*0080*/  LDC.64 R10, c[0x0][0x228] ;  /* 0x00008a00ff0a7b82 */ /* 0x000f620000000a00 */
[----:B-1----:R-:W-:-:S07]  /*0090*/  LOP3.LUT R0, R0, 0x7f, RZ, 0xc0, !PT ;  /* 0x0000007f00007812 */ /* 0x002fce00078ec0ff */
[----:B------:R-:W1:Y:S01]  /*00a0*/  LDC.64 R12, c[0x0][0x230] ;  /* 0x00008c00ff0c7b82 */ /* 0x000e620000000a00 */
[----:B---3--:R-:W-:Y:S02]  /*00b0*/  SHF.R.S32.HI R2, RZ, 0x18, R3 ;  /* 0x00000018ff027819 */ /* 0x008fe40000011403 */
[----:B------:R-:W-:Y:S02]  /*00c0*/  LEA R0, R3, R0, 0x7 ;  /* 0x0000000003007211 */ /* 0x000fe400078e38ff */
[----:B------:R-:W-:Y:S02]  /*00d0*/  SGXT R3, R2, 0x1 ;  /* 0x000000010203781a */ /* 0x000fe40000000200 */
[----:B------:R-:W-:Y:S02]  /*00e0*/  ISETP.GE.AND P0, PT, R0, 0x800, PT ;  /* 0x000008000000780c */ /* 0x000fe40003f06270 */
[----:B------:R-:W-:-:S04]  /*00f0*/  LEA.HI R3, R3, R0, RZ, 0x9 ;  /* 0x0000000003037211 */ /* 0x000fc800078f48ff */
[----:B------:R-:W-:-:S04]  /*0100*/  LOP3.LUT R3, R3, 0xfffffe00, RZ, 0xc0, !PT ;  /* 0xfffffe0003037812 */ /* 0x000fc800078ec0ff */
[----:B------:R-:W-:-:S05]  /*0110*/  IADD3 R15, R0, -R3, RZ ;  /* 0x80000003000f7210 */ /* 0x000fca0007ffe0ff */
[----:B--2---:R-:W-:-:S05]  /*0120*/  IMAD.WIDE R8, R15, 0x4, R8 ;  /* 0x000000040f087825 */ /* 0x004fca00078e0208 */
[----:B------:R2:W3:Y:S01]  /*0130*/  @!P0 LDG.E.EL R14, desc[UR4][R8.64] ;  /* 0x00000004080e8981 */ /* 0x0004e2000c2e1900 */
[----:B------:R-:W-:Y:S01]  /*0140*/  CS2R R2, SRZ ;  /* 0x0000000000027805 */ /* 0x000fe2000001ff00 */
[----:B----4-:R-:W-:-:S04]  /*0150*/  IMAD.WIDE R4, R0, 0x4, R4 ;  /* 0x0000000400047825 */ /* 0x010fc800078e0204 */
[C---:B-----5:R-:W-:Y:S01]  /*0160*/  IMAD.WIDE R6, R15.reuse, 0x4, R6 ;  /* 0x000000040f067825 */ /* 0x060fe200078e0206 */
[----:B------:R4:W5:Y:S03]  /*0170*/  @!P0 LDG.E R2, desc[UR4][R4.64] ;  /* 0x0000000404028981 */ /* 0x000966000c1e1900 */
[C---:B0-2---:R-:W-:Y:S01]  /*0180*/  IMAD.WIDE R8, R15.reuse, 0x4, R10 ;  /* 0x000000040f087825 */ /* 0x045fe200078e020a */
[----:B------:R0:W5:Y:S03]  /*0190*/  @!P0 LDG.E.EL R3, desc[UR4][R6.64] ;  /* 0x0000000406038981 */ /* 0x000166000c2e1900 */
[----:B-1----:R-:W-:Y:S01]  /*01a0*/  IMAD.WIDE R10, R15, 0x4, R12 ;  /* 0x000000040f0a7825 */ /* 0x002fe200078e020c */
[----:B------:R-:W-:Y:S01]  /*01b0*/  CS2R R12, SRZ ;  /* 0x00000000000c7805 */ /* 0x000fe2000001ff00 */
[----:B----4-:R-:W1:Y:S05]  /*01c0*/  LDC.64 R4, c[0x0][0x238] ;  /* 0x00008e00ff047b82 */ /* 0x010e6a0000000a00 */
[----:B------:R-:W2:Y:S04]  /*01d0*/  @!P0 LDG.E.EL R12, desc[UR4][R8.64] ;  /* 0x00000004080c8981 */ /* 0x000ea8000c2e1900 */
[----:B------:R-:W2:Y:S01]  /*01e0*/  @!P0 LDG.E.EL R13, desc[UR4][R10.64] ;  /* 0x000000040a0d8981 */ /* 0x000ea2000c2e1900 */
[----:B0-----:R-:W-:Y:S01]  /*01f0*/  MOV R6, 0x3e800000 ;  /* 0x3e80000000067802 */ /* 0x001fe20000000f00 */
[----:B---3--:R-:W-:-:S04]  /*0200*/  FADD R14, R14, 9.9999997473787516356e-06 ;  /* 0x3727c5ac0e0e7421 */ /* 0x008fc80000000000 */
[----:B------:R-:W0:Y:S01]  /*0210*/  MUFU.SQRT R15, R14 ;  /* 0x0000000e000f7308 */ /* 0x000e220000002000 */
[----:B-----5:R-:W-:Y:S01]  /*0220*/  FADD R2, -R3, R2 ;  /* 0x0000000203027221 */ /* 0x020fe20000000100 */
[C---:B0-----:R-:W-:Y:S02]  /*0230*/  FSETP.GT.AND P1, PT, R15.reuse, 8.50705917302346158658e+37, PT ;  /* 0x7e8000000f00780b */ /* 0x041fe40003f24000 */
[----:B------:R-:W-:Y:S02]  /*0240*/  FSETP.GEU.AND P2, PT, R15, 1.175494350822287508e-38, PT ;  /* 0x008000000f00780b */ /* 0x000fe40003f4e000 */
[----:B------:R-:W-:-:S09]  /*0250*/  FSEL R6, R6, 1, P1 ;  /* 0x3f80000006067808 */ /* 0x000fd20000800000 */
[----:B------:R-:W-:Y:S02]  /*0260*/  @P1 FMUL R15, R15, 0.25 ;  /* 0x3e8000000f0f1820 */ /* 0x000fe40000400000 */
[----:B------:R-:W-:Y:S02]  /*0270*/  @!P2 FMUL R6, R6, 16777216 ;  /* 0x4b8000000606a820 */ /* 0x000fe40000400000 */
[----:B------:R-:W-:-:S06]  /*0280*/  @!P2 FMUL R15, R15, 16777216 ;  /* 0x4b8000000f0fa820 */ /* 0x000fcc0000400000 */
[----:B------:R-:W0:Y:S02]  /*0290*/  MUFU.RCP R15, R15 ;  /* 0x0000000f000f7308 */ /* 0x000e240000001000 */
[----:B0-----:R-:W-:-:S04]  /*02a0*/  FMUL R3, R15, R6 ;  /* 0x000000060f037220 */ /* 0x001fc80000400000 */
[----:B------:R-:W-:-:S04]  /*02b0*/  FMUL R2, R2, R3 ;  /* 0x0000000302027220 */ /* 0x000fc80000400000 */
[----:B--2---:R-:W-:Y:S01]  /*02c0*/  FFMA R12, R2, R12, R13 ;  /* 0x0000000c020c7223 */ /* 0x004fe2000000000d */
[----:B-1----:R-:W-:-:S04]  /*02d0*/  IMAD.WIDE R2, R0, 0x4, R4 ;  /* 0x0000000400027825 */ /* 0x002fc800078e0204 */
[----:B------:R-:W-:-:S04]  /*02e0*/  FSETP.GEU.AND P1, PT, R12, RZ, PT ;  /* 0x000000ff0c00720b */ /* 0x000fc80003f2e000 */
[----:B------:R-:W-:Y:S01]  /*02f0*/  FSEL R5, R12, RZ, P1 ;  /* 0x000000ff0c057208 */ /* 0x000fe20000800000 */
[----:B------:R-:W-:Y:S08]  /*0300*/  @P0 EXIT ;  /* 0x000000000000094d */ /* 0x000ff00003800000 */
[----:B------:R-:W-:Y:S01]  /*0310*/  STG.E desc[UR4][R2.64], R5 ;  /* 0x0000000502007986 */ /* 0x000fe2000c101904 */
[----:B------:R-:W-:Y:S05]  /*0320*/  EXIT ;  /* 0x000000000000794d */ /* 0x000fea0003800000 */
.L_x_0:
[----:B------:R-:W-:-:S00]  /*0330*/  BRA `(.L_x_0) ;  /* 0xfffffffc00fc7947 */ /* 0x000fc0000383ffff */
[----:B------:R-:W-:-:S00]  /*0340*/  NOP ;  /* 0x0000000000007918 */ /* 0x000fc00000000000 */
        /* <DEDUP_REMOVED lines=11> */
.L_x_1:


//--------------------- .nv.global.init           --------------------------
	.section	.nv.global.init,"aw",@progbits
.nv.global.init:
	.type		_$_str,@object
	.size		_$_str,(_$_str_$_2 - _$_str)
_$_str:
        /*0000*/ 	.byte	0x5f, 0x5f, 0x43, 0x55, 0x44, 0x41, 0x5f, 0x46, 0x54, 0x5a, 0x00
	.type		_$_str_$_2,@object
	.size		_$_str_$_2,(.L_1 - _$_str_$_2)
_$_str_$_2:
        /*000b*/ 	.byte	0x5f, 0x5f, 0x43, 0x55, 0x44, 0x41, 0x5f, 0x50, 0x52, 0x45, 0x43, 0x5f, 0x53, 0x51, 0x52, 0x54
        /*001b*/ 	.byte	0x00
.L_1:


//--------------------- .nv.constant0.triton_poi_fused__native_batch_norm_legit_no_training_relu_26 --------------------------
	.section	.nv.constant0.triton_poi_fused__native_batch_norm_legit_no_training_relu_26,"a",@progbits
	.sectionflags	@""
	.align	4
.nv.constant0.triton_poi_fused__native_batch_norm_legit_no_training_relu_26:
	.zero		580
